//
// Generated by NVIDIA NVVM Compiler
//
// Compiler Build ID: CL-36424714
// Cuda compilation tools, release 13.0, V13.0.88
// Based on NVVM 20.0.0
//

.version 9.0
.target sm_100
.address_size 64

	// .globl	_Z6MatMulPKfS0_Pfi

.visible .entry _Z6MatMulPKfS0_Pfi(
	.param .u64 .ptr .align 1 _Z6MatMulPKfS0_Pfi_param_0,
	.param .u64 .ptr .align 1 _Z6MatMulPKfS0_Pfi_param_1,
	.param .u64 .ptr .align 1 _Z6MatMulPKfS0_Pfi_param_2,
	.param .u32 _Z6MatMulPKfS0_Pfi_param_3
)
{
	.reg .pred 	%p<10>;
	.reg .b32 	%r<40>;
	.reg .b32 	%f<67>;
	.reg .b64 	%rd<67>;

	ld.param.u64 	%rd14, [_Z6MatMulPKfS0_Pfi_param_0];
	ld.param.u64 	%rd15, [_Z6MatMulPKfS0_Pfi_param_1];
	ld.param.u32 	%r18, [_Z6MatMulPKfS0_Pfi_param_3];
	cvta.to.global.u64 	%rd1, %rd15;
	cvta.to.global.u64 	%rd2, %rd14;
	mov.u32 	%r19, %ctaid.y;
	mov.u32 	%r20, %ntid.y;
	mov.u32 	%r21, %tid.y;
	mad.lo.s32 	%r1, %r19, %r20, %r21;
	mov.u32 	%r22, %ctaid.x;
	mov.u32 	%r23, %ntid.x;
	mov.u32 	%r24, %tid.x;
	mad.lo.s32 	%r2, %r22, %r23, %r24;
	max.s32 	%r25, %r1, %r2;
	setp.ge.s32 	%p1, %r25, %r18;
	@%p1 bra 	$L__BB0_13;
	mul.lo.s32 	%r3, %r18, %r1;
	and.b32  	%r4, %r18, 7;
	setp.lt.u32 	%p2, %r18, 8;
	mov.f32 	%f66, 0f00000000;
	mov.b32 	%r38, 0;
	@%p2 bra 	$L__BB0_4;
	and.b32  	%r38, %r18, 2147483640;
	neg.s32 	%r36, %r38;
	mul.wide.s32 	%rd16, %r18, 4;
	add.s64 	%rd3, %rd1, %rd16;
	shl.b32 	%r7, %r18, 3;
	mul.wide.s32 	%rd17, %r18, 8;
	add.s64 	%rd4, %rd1, %rd17;
	mul.wide.s32 	%rd18, %r18, 12;
	add.s64 	%rd5, %rd1, %rd18;
	mul.wide.s32 	%rd19, %r18, 16;
	add.s64 	%rd6, %rd1, %rd19;
	mul.wide.s32 	%rd20, %r18, 20;
	add.s64 	%rd7, %rd1, %rd20;
	mul.wide.s32 	%rd21, %r18, 24;
	add.s64 	%rd8, %rd1, %rd21;
	mul.wide.s32 	%rd22, %r18, 28;
	add.s64 	%rd9, %rd1, %rd22;
	mul.wide.u32 	%rd23, %r3, 4;
	add.s64 	%rd24, %rd23, %rd2;
	add.s64 	%rd66, %rd24, 16;
	mov.f32 	%f66, 0f00000000;
	mov.u32 	%r35, %r2;
$L__BB0_3:
	.pragma "nounroll";
	mul.wide.s32 	%rd25, %r35, 4;
	add.s64 	%rd26, %rd3, %rd25;
	add.s64 	%rd27, %rd4, %rd25;
	add.s64 	%rd28, %rd5, %rd25;
	add.s64 	%rd29, %rd6, %rd25;
	add.s64 	%rd30, %rd7, %rd25;
	add.s64 	%rd31, %rd8, %rd25;
	add.s64 	%rd32, %rd9, %rd25;
	add.s64 	%rd33, %rd1, %rd25;
	ld.global.f32 	%f16, [%rd66+-16];
	ld.global.f32 	%f17, [%rd33];
	fma.rn.f32 	%f18, %f16, %f17, %f66;
	ld.global.f32 	%f19, [%rd66+-12];
	ld.global.f32 	%f20, [%rd26];
	fma.rn.f32 	%f21, %f19, %f20, %f18;
	ld.global.f32 	%f22, [%rd66+-8];
	ld.global.f32 	%f23, [%rd27];
	fma.rn.f32 	%f24, %f22, %f23, %f21;
	ld.global.f32 	%f25, [%rd66+-4];
	ld.global.f32 	%f26, [%rd28];
	fma.rn.f32 	%f27, %f25, %f26, %f24;
	ld.global.f32 	%f28, [%rd66];
	ld.global.f32 	%f29, [%rd29];
	fma.rn.f32 	%f30, %f28, %f29, %f27;
	ld.global.f32 	%f31, [%rd66+4];
	ld.global.f32 	%f32, [%rd30];
	fma.rn.f32 	%f33, %f31, %f32, %f30;
	ld.global.f32 	%f34, [%rd66+8];
	ld.global.f32 	%f35, [%rd31];
	fma.rn.f32 	%f36, %f34, %f35, %f33;
	ld.global.f32 	%f37, [%rd66+12];
	ld.global.f32 	%f38, [%rd32];
	fma.rn.f32 	%f66, %f37, %f38, %f36;
	add.s32 	%r36, %r36, 8;
	add.s32 	%r35, %r35, %r7;
	add.s64 	%rd66, %rd66, 32;
	setp.ne.s32 	%p3, %r36, 0;
	@%p3 bra 	$L__BB0_3;
$L__BB0_4:
	setp.eq.s32 	%p4, %r4, 0;
	@%p4 bra 	$L__BB0_12;
	and.b32  	%r13, %r18, 3;
	setp.lt.u32 	%p5, %r4, 4;
	@%p5 bra 	$L__BB0_7;
	add.s32 	%r27, %r38, %r3;
	mul.wide.u32 	%rd34, %r27, 4;
	add.s64 	%rd35, %rd2, %rd34;
	ld.global.f32 	%f40, [%rd35];
	mad.lo.s32 	%r28, %r38, %r18, %r2;
	mul.wide.s32 	%rd36, %r28, 4;
	add.s64 	%rd37, %rd1, %rd36;
	ld.global.f32 	%f41, [%rd37];
	fma.rn.f32 	%f42, %f40, %f41, %f66;
	cvt.u64.u32 	%rd38, %r3;
	cvt.u64.u32 	%rd39, %r38;
	add.s64 	%rd40, %rd39, %rd38;
	shl.b64 	%rd41, %rd40, 2;
	add.s64 	%rd42, %rd2, %rd41;
	ld.global.f32 	%f43, [%rd42+4];
	mul.wide.s32 	%rd43, %r18, 4;
	add.s64 	%rd44, %rd37, %rd43;
	ld.global.f32 	%f44, [%rd44];
	fma.rn.f32 	%f45, %f43, %f44, %f42;
	ld.global.f32 	%f46, [%rd42+8];
	add.s64 	%rd45, %rd44, %rd43;
	ld.global.f32 	%f47, [%rd45];
	fma.rn.f32 	%f48, %f46, %f47, %f45;
	ld.global.f32 	%f49, [%rd42+12];
	add.s64 	%rd46, %rd45, %rd43;
	ld.global.f32 	%f50, [%rd46];
	fma.rn.f32 	%f66, %f49, %f50, %f48;
	add.s32 	%r38, %r38, 4;
$L__BB0_7:
	setp.eq.s32 	%p6, %r13, 0;
	@%p6 bra 	$L__BB0_12;
	setp.eq.s32 	%p7, %r13, 1;
	@%p7 bra 	$L__BB0_10;
	add.s32 	%r29, %r38, %r3;
	mul.wide.u32 	%rd47, %r29, 4;
	add.s64 	%rd48, %rd2, %rd47;
	ld.global.f32 	%f52, [%rd48];
	mad.lo.s32 	%r30, %r38, %r18, %r2;
	mul.wide.s32 	%rd49, %r30, 4;
	add.s64 	%rd50, %rd1, %rd49;
	ld.global.f32 	%f53, [%rd50];
	fma.rn.f32 	%f54, %f52, %f53, %f66;
	cvt.u64.u32 	%rd51, %r3;
	cvt.u64.u32 	%rd52, %r38;
	add.s64 	%rd53, %rd52, %rd51;
	shl.b64 	%rd54, %rd53, 2;
	add.s64 	%rd55, %rd2, %rd54;
	ld.global.f32 	%f55, [%rd55+4];
	mul.wide.s32 	%rd56, %r18, 4;
	add.s64 	%rd57, %rd50, %rd56;
	ld.global.f32 	%f56, [%rd57];
	fma.rn.f32 	%f66, %f55, %f56, %f54;
	add.s32 	%r38, %r38, 2;
$L__BB0_10:
	and.b32  	%r31, %r18, 1;
	setp.eq.b32 	%p8, %r31, 1;
	not.pred 	%p9, %p8;
	@%p9 bra 	$L__BB0_12;
	add.s32 	%r32, %r38, %r3;
	mul.wide.u32 	%rd58, %r32, 4;
	add.s64 	%rd59, %rd2, %rd58;
	ld.global.f32 	%f57, [%rd59];
	mad.lo.s32 	%r33, %r38, %r18, %r2;
	mul.wide.s32 	%rd60, %r33, 4;
	add.s64 	%rd61, %rd1, %rd60;
	ld.global.f32 	%f58, [%rd61];
	fma.rn.f32 	%f66, %f57, %f58, %f66;
$L__BB0_12:
	ld.param.u64 	%rd65, [_Z6MatMulPKfS0_Pfi_param_2];
	add.s32 	%r34, %r3, %r2;
	cvta.to.global.u64 	%rd62, %rd65;
	mul.wide.s32 	%rd63, %r34, 4;
	add.s64 	%rd64, %rd62, %rd63;
	st.global.f32 	[%rd64], %f66;
$L__BB0_13:
	ret;

}


// ===== COMPILED SASS (sm_100) =====

	.target	sm_100

	.elftype	@"ET_EXEC"


//--------------------- .note.nv.tkinfo           --------------------------
	.section	.note.nv.tkinfo,"",@"SHT_NOTE"
	.sectionflags	@"SHF_NOTE_NV_TKINFO"
	.tkinfo
        /*0018*/ 	.word	0x00000002
        /*0030*/ 	.string	""
        /*0030*/ 	.string	"ptxas"
        /*0030*/ 	.string	"Cuda compilation tools, release 13.0, V13.0.88"
        /*0030*/ 	.string	"Build cuda_13.0.r13.0/compiler.36424714_0"
        /*0030*/ 	.string	"-arch sm_100 -m 64 "



//--------------------- .note.nv.cuinfo           --------------------------
	.section	.note.nv.cuinfo,"",@"SHT_NOTE"
	.sectionflags	@"SHF_NOTE_NV_CUINFO"
        /*0018*/ 	.short	0x0002
        /*001a*/ 	.short	0x0064
        /*001c*/ 	.short	0x0082
	.zero		2


//--------------------- .nv.info                  --------------------------
	.section	.nv.info,"",@"SHT_CUDA_INFO"
	.align	4


	//----- nvinfo : EIATTR_REGCOUNT
	.align		4
        /*0000*/ 	.byte	0x04, 0x2f
        /*0002*/ 	.short	(.L_1 - .L_0)
	.align		4
.L_0:
        /*0004*/ 	.word	index@(_Z6MatMulPKfS0_Pfi)
        /*0008*/ 	.word	0x0000001e


	//----- nvinfo : EIATTR_FRAME_SIZE
	.align		4
.L_1:
        /*000c*/ 	.byte	0x04, 0x11
        /*000e*/ 	.short	(.L_3 - .L_2)
	.align		4
.L_2:
        /*0010*/ 	.word	index@(_Z6MatMulPKfS0_Pfi)
        /*0014*/ 	.word	0x00000000


	//----- nvinfo : EIATTR_MIN_STACK_SIZE
	.align		4
.L_3:
        /*0018*/ 	.byte	0x04, 0x12
        /*001a*/ 	.short	(.L_5 - .L_4)
	.align		4
.L_4:
        /*001c*/ 	.word	index@(_Z6MatMulPKfS0_Pfi)
        /*0020*/ 	.word	0x00000000
.L_5:


//--------------------- .nv.compat                --------------------------
	.section	.nv.compat,"",@"SHT_CUDA_COMPAT_INFO"
	.align	4
        /*0000*/ 	.byte	0x02, 0x09, 0x00, 0x00, 0x02, 0x02, 0x01, 0x00, 0x02, 0x05, 0x05, 0x00, 0x03, 0x07, 0x01, 0x01
        /*0010*/ 	.byte	0x02, 0x03, 0x00, 0x00, 0x02, 0x06, 0x01, 0x00, 0x04, 0x0b, 0x08, 0x00, 0x09, 0x00, 0x00, 0x00
        /*0020*/ 	.byte	0x00, 0x00, 0x00, 0x00


//--------------------- .nv.info._Z6MatMulPKfS0_Pfi --------------------------
	.section	.nv.info._Z6MatMulPKfS0_Pfi,"",@"SHT_CUDA_INFO"
	.sectionflags	@""
	.align	4


	//----- nvinfo : EIATTR_CUDA_API_VERSION
	.align		4
        /*0000*/ 	.byte	0x04, 0x37
        /*0002*/ 	.short	(.L_7 - .L_6)
.L_6:
        /*0004*/ 	.word	0x00000082


	//----- nvinfo : EIATTR_KPARAM_INFO
	.align		4
.L_7:
        /*0008*/ 	.byte	0x04, 0x17
        /*000a*/ 	.short	(.L_9 - .L_8)
.L_8:
        /*000c*/ 	.word	0x00000000
        /*0010*/ 	.short	0x0003
        /*0012*/ 	.short	0x0018
        /*0014*/ 	.byte	0x00, 0xf0, 0x11, 0x00


	//----- nvinfo : EIATTR_KPARAM_INFO
	.align		4
.L_9:
        /*0018*/ 	.byte	0x04, 0x17
        /*001a*/ 	.short	(.L_11 - .L_10)
.L_10:
        /*001c*/ 	.word	0x00000000
        /*0020*/ 	.short	0x0002
        /*0022*/ 	.short	0x0010
        /*0024*/ 	.byte	0x00, 0xf5, 0x21, 0x00


	//----- nvinfo : EIATTR_KPARAM_INFO
	.align		4
.L_11:
        /*0028*/ 	.byte	0x04, 0x17
        /*002a*/ 	.short	(.L_13 - .L_12)
.L_12:
        /*002c*/ 	.word	0x00000000
        /*0030*/ 	.short	0x0001
        /*0032*/ 	.short	0x0008
        /*0034*/ 	.byte	0x00, 0xf5, 0x21, 0x00


	//----- nvinfo : EIATTR_KPARAM_INFO
	.align		4
.L_13:
        /*0038*/ 	.byte	0x04, 0x17
        /*003a*/ 	.short	(.L_15 - .L_14)
.L_14:
        /*003c*/ 	.word	0x00000000
        /*0040*/ 	.short	0x0000
        /*0042*/ 	.short	0x0000
        /*0044*/ 	.byte	0x00, 0xf5, 0x21, 0x00


	//----- nvinfo : EIATTR_SPARSE_MMA_MASK
	.align		4
.L_15:
        /*0048*/ 	.byte	0x03, 0x50
        /*004a*/ 	.short	0x0000


	//----- nvinfo : EIATTR_MAXREG_COUNT
	.align		4
        /*004c*/ 	.byte	0x03, 0x1b
        /*004e*/ 	.short	0x00ff


	//----- nvinfo : EIATTR_MERCURY_ISA_VERSION
	.align		4
        /*0050*/ 	.byte	0x03, 0x5f
        /*0052*/ 	.short	0x0101


	//----- nvinfo : EIATTR_VRC_CTA_INIT_COUNT
	.align		4
        /*0054*/ 	.byte	0x02, 0x4a
	.zero		1
	.zero		1


	//----- nvinfo : EIATTR_EXIT_INSTR_OFFSETS
	.align		4
        /*0058*/ 	.byte	0x04, 0x1c
        /*005a*/ 	.short	(.L_17 - .L_16)


	//   ....[0]....
.L_16:
        /*005c*/ 	.word	0x000000c0


	//   ....[1]....
        /*0060*/ 	.word	0x00000a90


	//----- nvinfo : EIATTR_CBANK_PARAM_SIZE
	.align		4
.L_17:
        /*0064*/ 	.byte	0x03, 0x19
        /*0066*/ 	.short	0x001c


	//----- nvinfo : EIATTR_PARAM_CBANK
	.align		4
        /*0068*/ 	.byte	0x04, 0x0a
        /*006a*/ 	.short	(.L_19 - .L_18)
	.align		4
.L_18:
        /*006c*/ 	.word	index@(.nv.constant0._Z6MatMulPKfS0_Pfi)
        /*0070*/ 	.short	0x0380
        /*0072*/ 	.short	0x001c


	//----- nvinfo : EIATTR_SW_WAR
	.align		4
.L_19:
        /*0074*/ 	.byte	0x04, 0x36
        /*0076*/ 	.short	(.L_21 - .L_20)
.L_20:
        /*0078*/ 	.word	0x00000008
.L_21:


//--------------------- .nv.callgraph             --------------------------
	.section	.nv.callgraph,"",@"SHT_CUDA_CALLGRAPH"
	.align	4
	.sectionentsize	8
	.align		4
        /*0000*/ 	.word	0x00000000
	.align		4
        /*0004*/ 	.word	0xffffffff
	.align		4
        /*0008*/ 	.word	0x00000000
	.align		4
        /*000c*/ 	.word	0xfffffffe
	.align		4
        /*0010*/ 	.word	0x00000000
	.align		4
        /*0014*/ 	.word	0xfffffffd
	.align		4
        /*0018*/ 	.word	0x00000000
	.align		4
        /*001c*/ 	.word	0xfffffffc


//--------------------- .text._Z6MatMulPKfS0_Pfi  --------------------------
	.section	.text._Z6MatMulPKfS0_Pfi,"ax",@progbits
	.align	128
        .global         _Z6MatMulPKfS0_Pfi
        .type           _Z6MatMulPKfS0_Pfi,@function
        .size           _Z6MatMulPKfS0_Pfi,(.L_x_5 - _Z6MatMulPKfS0_Pfi)
        .other          _Z6MatMulPKfS0_Pfi,@"STO_CUDA_ENTRY STV_DEFAULT"
_Z6MatMulPKfS0_Pfi:
.text._Z6MatMulPKfS0_Pfi:
[----:B------:R-:W-:Y:S01]  /*0000*/  LDC R1, c[0x0][0x37c] ;  /* 0x0000df00ff017b82 */ /* 0x000fe20000000800 */
[----:B------:R-:W0:Y:S07]  /*0010*/  S2R R0, SR_TID.Y ;  /* 0x0000000000007919 */ /* 0x000e2e0000002200 */
[----:B------:R-:W0:Y:S01]  /*0020*/  S2UR UR4, SR_CTAID.Y ;  /* 0x00000000000479c3 */ /* 0x000e220000002600 */
[----:B------:R-:W1:Y:S01]  /*0030*/  LDCU UR20, c[0x0][0x398] ;  /* 0x00007300ff1477ac */ /* 0x000e620008000800 */
[----:B------:R-:W2:Y:S06]  /*0040*/  S2R R3, SR_TID.X ;  /* 0x0000000000037919 */ /* 0x000eac0000002100 */
[----:B------:R-:W0:Y:S08]  /*0050*/  LDC R13, c[0x0][0x364] ;  /* 0x0000d900ff0d7b82 */ /* 0x000e300000000800 */
[----:B------:R-:W2:Y:S08]  /*0060*/  S2UR UR5, SR_CTAID.X ;  /* 0x00000000000579c3 */ /* 0x000eb00000002500 */
[----:B------:R-:W2:Y:S01]  /*0070*/  LDC R2, c[0x0][0x360] ;  /* 0x0000d800ff027b82 */ /* 0x000ea20000000800 */
[----:B0-----:R-:W-:-:S02]  /*0080*/  IMAD R13, R13, UR4, R0 ;  /* 0x000000040d0d7c24 */ /* 0x001fc4000f8e0200 */
[----:B--2---:R-:W-:-:S05]  /*0090*/  IMAD R0, R2, UR5, R3 ;  /* 0x0000000502007c24 */ /* 0x004fca000f8e0203 */
[----:B------:R-:W-:-:S04]  /*00a0*/  VIMNMX R2, PT, PT, R13, R0, !PT ;  /* 0x000000000d027248 */ /* 0x000fc80007fe0100 */
[----:B-1----:R-:W-:-:S13]  /*00b0*/  ISETP.GE.AND P0, PT, R2, UR20, PT ;  /* 0x0000001402007c0c */ /* 0x002fda000bf06270 */
[----:B------:R-:W-:Y:S05]  /*00c0*/  @P0 EXIT ;  /* 0x000000000000094d */ /* 0x000fea0003800000 */
[----:B------:R-:W-:Y:S01]  /*00d0*/  UISETP.GE.U32.AND UP0, UPT, UR20, 0x8, UPT ;  /* 0x000000081400788c */ /* 0x000fe2000bf06070 */
[----:B------:R-:W-:Y:S02]  /*00e0*/  HFMA2 R12, -RZ, RZ, 0, 0 ;  /* 0x00000000ff0c7431 */ /* 0x000fe400000001ff */
[----:B------:R-:W-:Y:S01]  /*00f0*/  IMAD R13, R13, UR20, RZ ;  /* 0x000000140d0d7c24 */ /* 0x000fe2000f8e02ff */
[----:B------:R-:W-:Y:S01]  /*0100*/  UMOV UR4, URZ ;  /* 0x000000ff00047c82 */ /* 0x000fe20008000000 */
[----:B------:R-:W0:Y:S04]  /*0110*/  LDCU.64 UR18, c[0x0][0x358] ;  /* 0x00006b00ff1277ac */ /* 0x000e280008000a00 */
[----:B------:R-:W-:Y:S05]  /*0120*/  BRA.U !UP0, `(.L_x_0) ;  /* 0x0000000508047547 */ /* 0x000fea000b800000 */
[----:B------:R-:W1:Y:S01]  /*0130*/  LDCU.128 UR24, c[0x0][0x380] ;  /* 0x00007000ff1877ac */ /* 0x000e620008000c00 */
[----:B------:R-:W-:Y:S02]  /*0140*/  MOV R12, RZ ;  /* 0x000000ff000c7202 */ /* 0x000fe40000000f00 */
[----:B------:R-:W-:Y:S01]  /*0150*/  MOV R14, R0 ;  /* 0x00000000000e7202 */ /* 0x000fe20000000f00 */
[----:B------:R-:W-:-:S04]  /*0160*/  ULOP3.LUT UR4, UR20, 0x7ffffff8, URZ, 0xc0, !UPT ;  /* 0x7ffffff814047892 */ /* 0x000fc8000f8ec0ff */
[----:B------:R-:W-:Y:S01]  /*0170*/  UIADD3 UR5, UPT, UPT, -UR4, URZ, URZ ;  /* 0x000000ff04057290 */ /* 0x000fe2000fffe1ff */
[----:B-1----:R-:W-:Y:S01]  /*0180*/  MOV R2, UR24 ;  /* 0x0000001800027c02 */ /* 0x002fe20008000f00 */
[----:B------:R-:W-:Y:S01]  /*0190*/  UIMAD.WIDE UR6, UR20, 0x8, UR26 ;  /* 0x00000008140678a5 */ /* 0x000fe2000f8e021a */
[----:B------:R-:W-:Y:S01]  /*01a0*/  MOV R3, UR25 ;  /* 0x0000001900037c02 */ /* 0x000fe20008000f00 */
[----:B------:R-:W-:Y:S02]  /*01b0*/  UIMAD.WIDE UR8, UR20, 0xc, UR26 ;  /* 0x0000000c140878a5 */ /* 0x000fe4000f8e021a */
[----:B------:R-:W-:Y:S01]  /*01c0*/  UIMAD.WIDE UR10, UR20, 0x10, UR26 ;  /* 0x00000010140a78a5 */ /* 0x000fe2000f8e021a */
[----:B------:R-:W-:Y:S01]  /*01d0*/  IMAD.WIDE.U32 R2, R13, 0x4, R2 ;  /* 0x000000040d027825 */ /* 0x000fe200078e0002 */
[----:B------:R-:W-:Y:S02]  /*01e0*/  UIMAD.WIDE UR12, UR20, 0x14, UR26 ;  /* 0x00000014140c78a5 */ /* 0x000fe4000f8e021a */
[----:B------:R-:W-:Y:S01]  /*01f0*/  UIMAD.WIDE UR14, UR20, 0x18, UR26 ;  /* 0x00000018140e78a5 */ /* 0x000fe2000f8e021a */
[----:B------:R-:W-:Y:S01]  /*0200*/  IADD3 R2, P0, PT, R2, 0x10, RZ ;  /* 0x0000001002027810 */ /* 0x000fe20007f1e0ff */
[----:B------:R-:W-:-:S03]  /*0210*/  UIMAD.WIDE UR16, UR20, 0x1c, UR26 ;  /* 0x0000001c141078a5 */ /* 0x000fc6000f8e021a */
[----:B------:R-:W-:-:S09]  /*0220*/  IADD3.X R3, PT, PT, RZ, R3, RZ, P0, !PT ;  /* 0x00000003ff037210 */ /* 0x000fd200007fe4ff */
.L_x_1:
[----:B------:R-:W-:Y:S01]  /*0230*/  UIMAD.WIDE UR22, UR20, 0x4, UR26 ;  /* 0x00000004141678a5 */ /* 0x000fe2000f8e021a */
[----:B------:R-:W-:Y:S02]  /*0240*/  IMAD.MOV.U32 R23, RZ, RZ, 0x4 ;  /* 0x00000004ff177424 */ /* 0x000fe400078e00ff */
[----:B------:R-:W-:Y:S01]  /*0250*/  HFMA2 R11, -RZ, RZ, 0, 2.384185791015625e-07 ;  /* 0x00000004ff0b7431 */ /* 0x000fe200000001ff */
[----:B------:R-:W-:Y:S01]  /*0260*/  MOV R25, 0x4 ;  /* 0x0000000400197802 */ /* 0x000fe20000000f00 */
[----:B0-----:R-:W2:Y:S01]  /*0270*/  LDG.E R21, desc[UR18][R2.64+-0x10] ;  /* 0xfffff01202157981 */ /* 0x001ea2000c1e1900 */
[C---:B------:R-:W-:Y:S01]  /*0280*/  IMAD.WIDE R22, R14.reuse, R23, UR26 ;  /* 0x0000001a0e167e25 */ /* 0x040fe2000f8e0217 */
[----:B------:R-:W-:Y:S02]  /*0290*/  MOV R8, UR22 ;  /* 0x0000001600087c02 */ /* 0x000fe40008000f00 */
[----:B------:R-:W-:Y:S01]  /*02a0*/  MOV R9, UR23 ;  /* 0x0000001700097c02 */ /* 0x000fe20008000f00 */
[----:B------:R-:W3:Y:S02]  /*02b0*/  LDG.E R19, desc[UR18][R2.64+-0xc] ;  /* 0xfffff41202137981 */ /* 0x000ee4000c1e1900 */
[----:B------:R-:W-:-:S02]  /*02c0*/  IMAD.WIDE R8, R14, 0x4, R8 ;  /* 0x000000040e087825 */ /* 0x000fc400078e0208 */
[----:B------:R-:W2:Y:S01]  /*02d0*/  LDG.E R22, desc[UR18][R22.64] ;  /* 0x0000001216167981 */ /* 0x000ea2000c1e1900 */
[----:B------:R-:W-:Y:S01]  /*02e0*/  MOV R5, 0x4 ;  /* 0x0000000400057802 */ /* 0x000fe20000000f00 */
[C---:B------:R-:W-:Y:S02]  /*02f0*/  IMAD.WIDE R24, R14.reuse, R25, UR6 ;  /* 0x000000060e187e25 */ /* 0x040fe4000f8e0219 */
[----:B------:R0:W3:Y:S02]  /*0300*/  LDG.E R20, desc[UR18][R8.64] ;  /* 0x0000001208147981 */ /* 0x0000e4000c1e1900 */
[----:B------:R-:W-:Y:S02]  /*0310*/  IMAD.WIDE R10, R14, R11, UR8 ;  /* 0x000000080e0a7e25 */ /* 0x000fe4000f8e020b */
[----:B------:R-:W4:Y:S04]  /*0320*/  LDG.E R18, desc[UR18][R24.64] ;  /* 0x0000001218127981 */ /* 0x000f28000c1e1900 */
[----:B------:R-:W4:Y:S01]  /*0330*/  LDG.E R17, desc[UR18][R2.64+-0x8] ;  /* 0xfffff81202117981 */ /* 0x000f22000c1e1900 */
[----:B0-----:R-:W-:-:S02]  /*0340*/  HFMA2 R9, -RZ, RZ, 0, 2.384185791015625e-07 ;  /* 0x00000004ff097431 */ /* 0x001fc400000001ff */
[----:B------:R-:W-:Y:S01]  /*0350*/  IMAD.MOV.U32 R7, RZ, RZ, 0x4 ;  /* 0x00000004ff077424 */ /* 0x000fe200078e00ff */
[----:B------:R0:W5:Y:S01]  /*0360*/  LDG.E R16, desc[UR18][R10.64] ;  /* 0x000000120a107981 */ /* 0x000162000c1e1900 */
[----:B------:R-:W-:-:S03]  /*0370*/  IMAD.WIDE R4, R14, R5, UR10 ;  /* 0x0000000a0e047e25 */ /* 0x000fc6000f8e0205 */
[----:B------:R-:W5:Y:S01]  /*0380*/  LDG.E R15, desc[UR18][R2.64+-0x4] ;  /* 0xfffffc12020f7981 */ /* 0x000f62000c1e1900 */
[C---:B------:R-:W-:Y:S01]  /*0390*/  IMAD.WIDE R6, R14.reuse, R7, UR12 ;  /* 0x0000000c0e067e25 */ /* 0x040fe2000f8e0207 */
[----:B------:R-:W-:Y:S02]  /*03a0*/  MOV R27, 0x4 ;  /* 0x00000004001b7802 */ /* 0x000fe40000000f00 */
[----:B------:R1:W5:Y:S01]  /*03b0*/  LDG.E R4, desc[UR18][R4.64] ;  /* 0x0000001204047981 */ /* 0x000362000c1e1900 */
[----:B------:R-:W-:-:S03]  /*03c0*/  IMAD.WIDE R8, R14, R9, UR14 ;  /* 0x0000000e0e087e25 */ /* 0x000fc6000f8e0209 */
[----:B------:R-:W5:Y:S01]  /*03d0*/  LDG.E R23, desc[UR18][R2.64] ;  /* 0x0000001202177981 */ /* 0x000f62000c1e1900 */
[----:B0-----:R-:W-:-:S03]  /*03e0*/  IMAD.WIDE R10, R14, R27, UR16 ;  /* 0x000000100e0a7e25 */ /* 0x001fc6000f8e021b */
[----:B------:R-:W5:Y:S04]  /*03f0*/  LDG.E R7, desc[UR18][R6.64] ;  /* 0x0000001206077981 */ /* 0x000f68000c1e1900 */
[----:B------:R-:W5:Y:S04]  /*0400*/  LDG.E R24, desc[UR18][R2.64+0x4] ;  /* 0x0000041202187981 */ /* 0x000f68000c1e1900 */
[----:B------:R-:W5:Y:S04]  /*0410*/  LDG.E R8, desc[UR18][R8.64] ;  /* 0x0000001208087981 */ /* 0x000f68000c1e1900 */
[----:B------:R-:W5:Y:S04]  /*0420*/  LDG.E R25, desc[UR18][R2.64+0x8] ;  /* 0x0000081202197981 */ /* 0x000f68000c1e1900 */
[----:B------:R-:W5:Y:S04]  /*0430*/  LDG.E R10, desc[UR18][R10.64] ;  /* 0x000000120a0a7981 */ /* 0x000f68000c1e1900 */
[----:B------:R0:W5:Y:S01]  /*0440*/  LDG.E R27, desc[UR18][R2.64+0xc] ;  /* 0x00000c12021b7981 */ /* 0x000162000c1e1900 */
[----:B------:R-:W-:-:S04]  /*0450*/  UIADD3 UR5, UPT, UPT, UR5, 0x8, URZ ;  /* 0x0000000805057890 */ /* 0x000fc8000fffe0ff */
[----:B------:R-:W-:Y:S01]  /*0460*/  UISETP.NE.AND UP0, UPT, UR5, URZ, UPT ;  /* 0x000000ff0500728c */ /* 0x000fe2000bf05270 */
[----:B-1----:R-:W-:Y:S02]  /*0470*/  MOV R5, UR20 ;  /* 0x0000001400057c02 */ /* 0x002fe40008000f00 */
[----:B0-----:R-:W-:Y:S02]  /*0480*/  IADD3 R2, P0, PT, R2, 0x20, RZ ;  /* 0x0000002002027810 */ /* 0x001fe40007f1e0ff */
[----:B------:R-:W-:Y:S02]  /*0490*/  LEA R14, R5, R14, 0x3 ;  /* 0x0000000e050e7211 */ /* 0x000fe400078e18ff */
[----:B------:R-:W-:Y:S01]  /*04a0*/  IADD3.X R3, PT, PT, RZ, R3, RZ, P0, !PT ;  /* 0x00000003ff037210 */ /* 0x000fe200007fe4ff */
[----:B--2---:R-:W-:-:S04]  /*04b0*/  FFMA R22, R21, R22, R12 ;  /* 0x0000001615167223 */ /* 0x004fc8000000000c */
[----:B---3--:R-:W-:-:S04]  /*04c0*/  FFMA R20, R19, R20, R22 ;  /* 0x0000001413147223 */ /* 0x008fc80000000016 */
[----:B----4-:R-:W-:-:S04]  /*04d0*/  FFMA R18, R17, R18, R20 ;  /* 0x0000001211127223 */ /* 0x010fc80000000014 */
[----:B-----5:R-:W-:-:S04]  /*04e0*/  FFMA R16, R15, R16, R18 ;  /* 0x000000100f107223 */ /* 0x020fc80000000012 */
[----:B------:R-:W-:-:S04]  /*04f0*/  FFMA R23, R23, R4, R16 ;  /* 0x0000000417177223 */ /* 0x000fc80000000010 */
[----:B------:R-:W-:-:S04]  /*0500*/  FFMA R24, R24, R7, R23 ;  /* 0x0000000718187223 */ /* 0x000fc80000000017 */
[----:B------:R-:W-:-:S04]  /*0510*/  FFMA R8, R25, R8, R24 ;  /* 0x0000000819087223 */ /* 0x000fc80000000018 */
[----:B------:R-:W-:Y:S01]  /*0520*/  FFMA R12, R27, R10, R8 ;  /* 0x0000000a1b0c7223 */ /* 0x000fe20000000008 */
[----:B------:R-:W-:Y:S06]  /*0530*/  BRA.U UP0, `(.L_x_1) ;  /* 0xfffffffd003c7547 */ /* 0x000fec000b83ffff */
.L_x_0:
[----:B------:R-:W-:-:S04]  /*0540*/  ULOP3.LUT UR6, UR20, 0x7, URZ, 0xc0, !UPT ;  /* 0x0000000714067892 */ /* 0x000fc8000f8ec0ff */
[----:B------:R-:W-:-:S09]  /*0550*/  UISETP.NE.AND UP0, UPT, UR6, URZ, UPT ;  /* 0x000000ff0600728c */ /* 0x000fd2000bf05270 */
[----:B------:R-:W-:Y:S05]  /*0560*/  BRA.U !UP0, `(.L_x_2) ;  /* 0x0000000508387547 */ /* 0x000fea000b800000 */
[----:B------:R-:W-:Y:S02]  /*0570*/  UISETP.GE.U32.AND UP0, UPT, UR6, 0x4, UPT ;  /* 0x000000040600788c */ /* 0x000fe4000bf06070 */
[----:B------:R-:W-:-:S04]  /*0580*/  ULOP3.LUT UR5, UR20, 0x3, URZ, 0xc0, !UPT ;  /* 0x0000000314057892 */ /* 0x000fc8000f8ec0ff */
[----:B------:R-:W-:-:S03]  /*0590*/  UISETP.NE.AND UP1, UPT, UR5, URZ, UPT ;  /* 0x000000ff0500728c */ /* 0x000fc6000bf25270 */
[----:B------:R-:W-:Y:S08]  /*05a0*/  BRA.U !UP0, `(.L_x_3) ;  /* 0x00000001087c7547 */ /* 0x000ff0000b800000 */
[----:B------:R-:W1:Y:S01]  /*05b0*/  LDC.64 R6, c[0x0][0x388] ;  /* 0x0000e200ff067b82 */ /* 0x000e620000000a00 */
[----:B------:R-:W2:Y:S01]  /*05c0*/  LDCU.64 UR6, c[0x0][0x380] ;  /* 0x00007000ff0677ac */ /* 0x000ea20008000a00 */
[----:B------:R-:W-:Y:S01]  /*05d0*/  IMAD.U32 R9, RZ, RZ, UR4 ;  /* 0x00000004ff097e24 */ /* 0x000fe2000f8e00ff */
[C---:B------:R-:W-:Y:S02]  /*05e0*/  IADD3 R3, PT, PT, R13.reuse, UR4, RZ ;  /* 0x000000040d037c10 */ /* 0x040fe4000fffe0ff */
[----:B------:R-:W-:Y:S01]  /*05f0*/  IADD3 R10, P0, PT, R13, UR4, RZ ;  /* 0x000000040d0a7c10 */ /* 0x000fe2000ff1e0ff */
[----:B------:R-:W-:Y:S01]  /*0600*/  IMAD R9, R9, UR20, R0 ;  /* 0x0000001409097c24 */ /* 0x000fe2000f8e0200 */
[----:B------:R-:W-:Y:S01]  /*0610*/  MOV R11, UR20 ;  /* 0x00000014000b7c02 */ /* 0x000fe20008000f00 */
[----:B------:R-:W3:Y:S01]  /*0620*/  LDC.64 R4, c[0x0][0x380] ;  /* 0x0000e000ff047b82 */ /* 0x000ee20000000a00 */
[----:B------:R-:W-:Y:S01]  /*0630*/  MOV R15, UR20 ;  /* 0x00000014000f7c02 */ /* 0x000fe20008000f00 */
[----:B-1----:R-:W-:Y:S01]  /*0640*/  IMAD.WIDE R6, R9, 0x4, R6 ;  /* 0x0000000409067825 */ /* 0x002fe200078e0206 */
[----:B------:R-:W-:-:S05]  /*0650*/  MOV R9, UR20 ;  /* 0x0000001400097c02 */ /* 0x000fca0008000f00 */
[----:B------:R-:W-:Y:S02]  /*0660*/  IMAD.WIDE R8, R9, 0x4, R6 ;  /* 0x0000000409087825 */ /* 0x000fe400078e0206 */
[----:B0-----:R-:W4:Y:S02]  /*0670*/  LDG.E R6, desc[UR18][R6.64] ;  /* 0x0000001206067981 */ /* 0x001f24000c1e1900 */
[----:B---3--:R-:W-:Y:S01]  /*0680*/  IMAD.WIDE.U32 R4, R3, 0x4, R4 ;  /* 0x0000000403047825 */ /* 0x008fe200078e0004 */
[----:B------:R-:W-:Y:S01]  /*0690*/  IADD3.X R3, PT, PT, RZ, RZ, RZ, P0, !PT ;  /* 0x000000ffff037210 */ /* 0x000fe200007fe4ff */
[----:B------:R-:W3:Y:S01]  /*06a0*/  LDG.E R17, desc[UR18][R8.64] ;  /* 0x0000001208117981 */ /* 0x000ee2000c1e1900 */
[----:B--2---:R-:W-:-:S03]  /*06b0*/  LEA R2, P0, R10, UR6, 0x2 ;  /* 0x000000060a027c11 */ /* 0x004fc6000f8010ff */
[----:B------:R-:W4:Y:S01]  /*06c0*/  LDG.E R5, desc[UR18][R4.64] ;  /* 0x0000001204057981 */ /* 0x000f22000c1e1900 */
[----:B------:R-:W-:Y:S01]  /*06d0*/  LEA.HI.X R3, R10, UR7, R3, 0x2, P0 ;  /* 0x000000070a037c11 */ /* 0x000fe200080f1403 */
[----:B------:R-:W-:-:S04]  /*06e0*/  IMAD.WIDE R10, R11, 0x4, R8 ;  /* 0x000000040b0a7825 */ /* 0x000fc800078e0208 */
[----:B------:R-:W3:Y:S01]  /*06f0*/  LDG.E R16, desc[UR18][R2.64+0x4] ;  /* 0x0000041202107981 */ /* 0x000ee2000c1e1900 */
[----:B------:R-:W-:-:S03]  /*0700*/  IMAD.WIDE R14, R15, 0x4, R10 ;  /* 0x000000040f0e7825 */ /* 0x000fc600078e020a */
[----:B------:R-:W2:Y:S04]  /*0710*/  LDG.E R19, desc[UR18][R10.64] ;  /* 0x000000120a137981 */ /* 0x000ea8000c1e1900 */
[----:B------:R-:W2:Y:S04]  /*0720*/  LDG.E R18, desc[UR18][R2.64+0x8] ;  /* 0x0000081202127981 */ /* 0x000ea8000c1e1900 */
[----:B------:R-:W5:Y:S04]  /*0730*/  LDG.E R20, desc[UR18][R2.64+0xc] ;  /* 0x00000c1202147981 */ /* 0x000f68000c1e1900 */
[----:B------:R-:W5:Y:S01]  /*0740*/  LDG.E R14, desc[UR18][R14.64] ;  /* 0x000000120e0e7981 */ /* 0x000f62000c1e1900 */
[----:B------:R-:W-:Y:S01]  /*0750*/  UIADD3 UR4, UPT, UPT, UR4, 0x4, URZ ;  /* 0x0000000404047890 */ /* 0x000fe2000fffe0ff */
[----:B----4-:R-:W-:-:S04]  /*0760*/  FFMA R5, R5, R6, R12 ;  /* 0x0000000605057223 */ /* 0x010fc8000000000c */
[----:B---3--:R-:W-:-:S04]  /*0770*/  FFMA R5, R16, R17, R5 ;  /* 0x0000001110057223 */ /* 0x008fc80000000005 */
[----:B--2---:R-:W-:-:S04]  /*0780*/  FFMA R5, R18, R19, R5 ;  /* 0x0000001312057223 */ /* 0x004fc80000000005 */
[----:B-----5:R-:W-:-:S07]  /*0790*/  FFMA R12, R20, R14, R5 ;  /* 0x0000000e140c7223 */ /* 0x020fce0000000005 */
.L_x_3:
[----:B------:R-:W-:Y:S05]  /*07a0*/  BRA.U !UP1, `(.L_x_2) ;  /* 0x0000000109a87547 */ /* 0x000fea000b800000 */
[----:B------:R-:W-:Y:S01]  /*07b0*/  UISETP.NE.AND UP0, UPT, UR5, 0x1, UPT ;  /* 0x000000010500788c */ /* 0x000fe2000bf05270 */
[----:B------:R-:W-:Y:S01]  /*07c0*/  MOV R7, UR4 ;  /* 0x0000000400077c02 */ /* 0x000fe20008000f00 */
[----:B------:R-:W-:Y:S02]  /*07d0*/  ULOP3.LUT UR5, UR20, 0x1, URZ, 0xc0, !UPT ;  /* 0x0000000114057892 */ /* 0x000fe4000f8ec0ff */
[----:B------:R-:W-:Y:S02]  /*07e0*/  MOV R15, UR20 ;  /* 0x00000014000f7c02 */ /* 0x000fe40008000f00 */
[----:B------:R-:W-:Y:S01]  /*07f0*/  UISETP.NE.U32.AND UP1, UPT, UR5, 0x1, UPT ;  /* 0x000000010500788c */ /* 0x000fe2000bf25070 */
[----:B------:R-:W-:-:S04]  /*0800*/  PLOP3.LUT P1, PT, PT, PT, UP0, 0x80, 0x8 ;  /* 0x000000000008781c */ /* 0x000fc80003f2f008 */
[----:B------:R-:W1:Y:S01]  /*0810*/  @UP0 LDCU.128 UR8, c[0x0][0x380] ;  /* 0x00007000ff0807ac */ /* 0x000e620008000c00 */
[----:B------:R-:W-:Y:S01]  /*0820*/  PLOP3.LUT P0, PT, PT, PT, UP1, 0x80, 0x8 ;  /* 0x000000000008781c */ /* 0x000fe20003f0f018 */
[----:B------:R-:W2:Y:S04]  /*0830*/  @UP0 LDCU.64 UR6, c[0x0][0x380] ;  /* 0x00007000ff0607ac */ /* 0x000ea80008000a00 */
[----:B------:R-:W3:Y:S03]  /*0840*/  @!UP1 LDCU.128 UR12, c[0x0][0x380] ;  /* 0x00007000ff0c97ac */ /* 0x000ee60008000c00 */
[C---:B------:R-:W-:Y:S02]  /*0850*/  @P1 IADD3 R3, PT, PT, R13.reuse, UR4, RZ ;  /* 0x000000040d031c10 */ /* 0x040fe4000fffe0ff */
[----:B------:R-:W-:Y:S01]  /*0860*/  @P1 IADD3 R6, P2, PT, R13, UR4, RZ ;  /* 0x000000040d061c10 */ /* 0x000fe2000ff5e0ff */
[----:B------:R-:W-:Y:S01]  /*0870*/  @UP0 UIADD3 UR4, UPT, UPT, UR4, 0x2, URZ ;  /* 0x0000000204040890 */ /* 0x000fe2000fffe0ff */
[----:B-1----:R-:W-:Y:S01]  /*0880*/  MOV R11, UR9 ;  /* 0x00000009000b7c02 */ /* 0x002fe20008000f00 */
[----:B------:R-:W-:Y:S01]  /*0890*/  IMAD.U32 R10, RZ, RZ, UR8 ;  /* 0x00000008ff0a7e24 */ /* 0x000fe2000f8e00ff */
[----:B------:R-:W-:-:S02]  /*08a0*/  MOV R4, UR10 ;  /* 0x0000000a00047c02 */ /* 0x000fc40008000f00 */
[----:B------:R-:W-:Y:S01]  /*08b0*/  MOV R5, UR11 ;  /* 0x0000000b00057c02 */ /* 0x000fe20008000f00 */
[----:B------:R-:W-:-:S04]  /*08c0*/  @P1 IMAD.WIDE.U32 R10, R3, 0x4, R10 ;  /* 0x00000004030a1825 */ /* 0x000fc800078e000a */
[----:B------:R-:W-:Y:S01]  /*08d0*/  @P1 IMAD R3, R7, UR20, R0 ;  /* 0x0000001407031c24 */ /* 0x000fe2000f8e0200 */
[----:B------:R-:W-:Y:S01]  /*08e0*/  @P1 IADD3.X R7, PT, PT, RZ, RZ, RZ, P2, !PT ;  /* 0x000000ffff071210 */ /* 0x000fe200017fe4ff */
[----:B------:R-:W-:Y:S01]  /*08f0*/  IMAD.U32 R19, RZ, RZ, UR4 ;  /* 0x00000004ff137e24 */ /* 0x000fe2000f8e00ff */
[C---:B--2---:R-:W-:Y:S01]  /*0900*/  @P1 LEA R2, P2, R6.reuse, UR6, 0x2 ;  /* 0x0000000606021c11 */ /* 0x044fe2000f8410ff */
[----:B------:R-:W-:Y:S01]  /*0910*/  @P1 IMAD.WIDE R4, R3, 0x4, R4 ;  /* 0x0000000403041825 */ /* 0x000fe200078e0204 */
[----:B------:R-:W-:Y:S01]  /*0920*/  @!P0 IADD3 R17, PT, PT, R13, UR4, RZ ;  /* 0x000000040d118c10 */ /* 0x000fe2000fffe0ff */
[----:B0-----:R-:W2:Y:S01]  /*0930*/  @P1 LDG.E R11, desc[UR18][R10.64] ;  /* 0x000000120a0b1981 */ /* 0x001ea2000c1e1900 */
[----:B------:R-:W-:Y:S01]  /*0940*/  @P1 LEA.HI.X R3, R6, UR7, R7, 0x2, P2 ;  /* 0x0000000706031c11 */ /* 0x000fe200090f1407 */
[----:B------:R-:W-:Y:S01]  /*0950*/  @!P0 IMAD R19, R19, UR20, R0 ;  /* 0x0000001413138c24 */ /* 0x000fe2000f8e0200 */
[----:B---3--:R-:W-:Y:S01]  /*0960*/  MOV R6, UR12 ;  /* 0x0000000c00067c02 */ /* 0x008fe20008000f00 */
[----:B------:R-:W-:Y:S01]  /*0970*/  @P1 IMAD.WIDE R14, R15, 0x4, R4 ;  /* 0x000000040f0e1825 */ /* 0x000fe200078e0204 */
[----:B------:R-:W-:Y:S01]  /*0980*/  MOV R7, UR13 ;  /* 0x0000000d00077c02 */ /* 0x000fe20008000f00 */
[----:B------:R-:W2:Y:S01]  /*0990*/  @P1 LDG.E R4, desc[UR18][R4.64] ;  /* 0x0000001204041981 */ /* 0x000ea2000c1e1900 */
[----:B------:R-:W-:-:S02]  /*09a0*/  MOV R8, UR14 ;  /* 0x0000000e00087c02 */ /* 0x000fc40008000f00 */
[----:B------:R-:W-:Y:S01]  /*09b0*/  MOV R9, UR15 ;  /* 0x0000000f00097c02 */ /* 0x000fe20008000f00 */
[----:B------:R-:W-:Y:S01]  /*09c0*/  @!P0 IMAD.WIDE.U32 R6, R17, 0x4, R6 ;  /* 0x0000000411068825 */ /* 0x000fe200078e0006 */
[----:B------:R-:W3:Y:S03]  /*09d0*/  @P1 LDG.E R14, desc[UR18][R14.64] ;  /* 0x000000120e0e1981 */ /* 0x000ee6000c1e1900 */
[----:B------:R-:W-:Y:S01]  /*09e0*/  @!P0 IMAD.WIDE R8, R19, 0x4, R8 ;  /* 0x0000000413088825 */ /* 0x000fe200078e0208 */
[----:B------:R-:W3:Y:S04]  /*09f0*/  @P1 LDG.E R2, desc[UR18][R2.64+0x4] ;  /* 0x0000041202021981 */ /* 0x000ee8000c1e1900 */
[----:B------:R-:W4:Y:S04]  /*0a00*/  @!P0 LDG.E R7, desc[UR18][R6.64] ;  /* 0x0000001206078981 */ /* 0x000f28000c1e1900 */
[----:B------:R-:W4:Y:S01]  /*0a10*/  @!P0 LDG.E R8, desc[UR18][R8.64] ;  /* 0x0000001208088981 */ /* 0x000f22000c1e1900 */
[----:B--2---:R-:W-:-:S04]  /*0a20*/  @P1 FFMA R11, R11, R4, R12 ;  /* 0x000000040b0b1223 */ /* 0x004fc8000000000c */
[----:B---3--:R-:W-:-:S04]  /*0a30*/  @P1 FFMA R12, R2, R14, R11 ;  /* 0x0000000e020c1223 */ /* 0x008fc8000000000b */
[----:B----4-:R-:W-:-:S07]  /*0a40*/  @!P0 FFMA R12, R7, R8, R12 ;  /* 0x00000008070c8223 */ /* 0x010fce000000000c */
.L_x_2:
[----:B------:R-:W1:Y:S01]  /*0a50*/  LDC.64 R2, c[0x0][0x390] ;  /* 0x0000e400ff027b82 */ /* 0x000e620000000a00 */
[----:B------:R-:W-:-:S05]  /*0a60*/  IADD3 R13, PT, PT, R0, R13, RZ ;  /* 0x0000000d000d7210 */ /* 0x000fca0007ffe0ff */
[----:B-1----:R-:W-:-:S05]  /*0a70*/  IMAD.WIDE R2, R13, 0x4, R2 ;  /* 0x000000040d027825 */ /* 0x002fca00078e0202 */
[----:B0-----:R-:W-:Y:S01]  /*0a80*/  STG.E desc[UR18][R2.64], R12 ;  /* 0x0000000c02007986 */ /* 0x001fe2000c101912 */
[----:B------:R-:W-:Y:S05]  /*0a90*/  EXIT ;  /* 0x000000000000794d */ /* 0x000fea0003800000 */
.L_x_4:
[----:B------:R-:W-:-:S00]  /*0aa0*/  BRA `(.L_x_4) ;  /* 0xfffffffc00fc7947 */ /* 0x000fc0000383ffff */
[----:B------:R-:W-:-:S00]  /*0ab0*/  NOP ;  /* 0x0000000000007918 */ /* 0x000fc00000000000 */
        /* <DEDUP_REMOVED lines=12> */
.L_x_5:


//--------------------- .nv.shared.reserved.0     --------------------------
	.section	.nv.shared.reserved.0,"aw",@nobits
	.weak		__nv_reservedSMEM_offset_0_alias
	.size		__nv_reservedSMEM_offset_0_alias, 0, 64
	.other		__nv_reservedSMEM_offset_0_alias,@"STO_CUDA_RESERVED_SHARED STV_DEFAULT"
__nv_reservedSMEM_offset_0_alias:
	.zero		0
	.zero		64


//--------------------- .nv.constant0._Z6MatMulPKfS0_Pfi --------------------------
	.section	.nv.constant0._Z6MatMulPKfS0_Pfi,"a",@progbits
	.sectionflags	@""
	.align	4
.nv.constant0._Z6MatMulPKfS0_Pfi:
	.zero		924


//--------------------- SYMBOLS --------------------------

	.type		.nv.reservedSmem.offset0,@object
	.size		.nv.reservedSmem.offset0,0x4
